//
// Generated by NVIDIA NVVM Compiler
//
// Compiler Build ID: CL-36424714
// Cuda compilation tools, release 13.0, V13.0.88
// Based on NVVM 20.0.0
//

.version 9.0
.target sm_100
.address_size 64

	// .globl	_Z16matmul_v1_kerneliiiP13__nv_bfloat16S0_S0_

.visible .entry _Z16matmul_v1_kerneliiiP13__nv_bfloat16S0_S0_(
	.param .u32 _Z16matmul_v1_kerneliiiP13__nv_bfloat16S0_S0__param_0,
	.param .u32 _Z16matmul_v1_kerneliiiP13__nv_bfloat16S0_S0__param_1,
	.param .u32 _Z16matmul_v1_kerneliiiP13__nv_bfloat16S0_S0__param_2,
	.param .u64 .ptr .align 1 _Z16matmul_v1_kerneliiiP13__nv_bfloat16S0_S0__param_3,
	.param .u64 .ptr .align 1 _Z16matmul_v1_kerneliiiP13__nv_bfloat16S0_S0__param_4,
	.param .u64 .ptr .align 1 _Z16matmul_v1_kerneliiiP13__nv_bfloat16S0_S0__param_5
)
{
	.reg .pred 	%p<13>;
	.reg .b16 	%rs<32>;
	.reg .b32 	%r<41>;
	.reg .b32 	%f<69>;
	.reg .b64 	%rd<53>;

	ld.param.u32 	%r20, [_Z16matmul_v1_kerneliiiP13__nv_bfloat16S0_S0__param_0];
	ld.param.u32 	%r18, [_Z16matmul_v1_kerneliiiP13__nv_bfloat16S0_S0__param_1];
	ld.param.u32 	%r19, [_Z16matmul_v1_kerneliiiP13__nv_bfloat16S0_S0__param_2];
	ld.param.u64 	%rd7, [_Z16matmul_v1_kerneliiiP13__nv_bfloat16S0_S0__param_3];
	ld.param.u64 	%rd8, [_Z16matmul_v1_kerneliiiP13__nv_bfloat16S0_S0__param_4];
	ld.param.u64 	%rd6, [_Z16matmul_v1_kerneliiiP13__nv_bfloat16S0_S0__param_5];
	cvta.to.global.u64 	%rd1, %rd8;
	cvta.to.global.u64 	%rd2, %rd7;
	mov.u32 	%r21, %ctaid.y;
	mov.u32 	%r22, %ntid.y;
	mov.u32 	%r23, %tid.y;
	mad.lo.s32 	%r1, %r21, %r22, %r23;
	mov.u32 	%r24, %ctaid.x;
	mov.u32 	%r25, %ntid.x;
	mov.u32 	%r26, %tid.x;
	mad.lo.s32 	%r2, %r24, %r25, %r26;
	setp.ge.s32 	%p1, %r1, %r20;
	setp.ge.s32 	%p2, %r2, %r18;
	or.pred  	%p3, %p1, %p2;
	@%p3 bra 	$L__BB0_14;
	setp.lt.s32 	%p4, %r19, 1;
	mov.f32 	%f68, 0f00000000;
	@%p4 bra 	$L__BB0_13;
	mul.lo.s32 	%r3, %r19, %r1;
	and.b32  	%r4, %r19, 7;
	setp.lt.u32 	%p5, %r19, 8;
	mov.f32 	%f68, 0f00000000;
	mov.b32 	%r39, 0;
	@%p5 bra 	$L__BB0_5;
	and.b32  	%r39, %r19, 2147483640;
	neg.s32 	%r37, %r39;
	shl.b32 	%r7, %r18, 3;
	mul.wide.u32 	%rd9, %r3, 2;
	add.s64 	%rd10, %rd9, %rd2;
	add.s64 	%rd52, %rd10, 8;
	mov.f32 	%f68, 0f00000000;
	mul.wide.s32 	%rd13, %r18, 2;
	mov.u32 	%r36, %r2;
$L__BB0_4:
	.pragma "nounroll";
	ld.global.u16 	%rs1, [%rd52+-8];
	// begin inline asm
	{ cvt.f32.bf16 %f17, %rs1;}

	// end inline asm
	mul.wide.s32 	%rd11, %r36, 2;
	add.s64 	%rd12, %rd1, %rd11;
	ld.global.u16 	%rs2, [%rd12];
	// begin inline asm
	{ cvt.f32.bf16 %f18, %rs2;}

	// end inline asm
	fma.rn.f32 	%f33, %f17, %f18, %f68;
	ld.global.u16 	%rs3, [%rd52+-6];
	// begin inline asm
	{ cvt.f32.bf16 %f19, %rs3;}

	// end inline asm
	add.s64 	%rd14, %rd12, %rd13;
	ld.global.u16 	%rs4, [%rd14];
	// begin inline asm
	{ cvt.f32.bf16 %f20, %rs4;}

	// end inline asm
	fma.rn.f32 	%f34, %f19, %f20, %f33;
	ld.global.u16 	%rs5, [%rd52+-4];
	// begin inline asm
	{ cvt.f32.bf16 %f21, %rs5;}

	// end inline asm
	add.s64 	%rd15, %rd14, %rd13;
	ld.global.u16 	%rs6, [%rd15];
	// begin inline asm
	{ cvt.f32.bf16 %f22, %rs6;}

	// end inline asm
	fma.rn.f32 	%f35, %f21, %f22, %f34;
	ld.global.u16 	%rs7, [%rd52+-2];
	// begin inline asm
	{ cvt.f32.bf16 %f23, %rs7;}

	// end inline asm
	add.s64 	%rd16, %rd15, %rd13;
	ld.global.u16 	%rs8, [%rd16];
	// begin inline asm
	{ cvt.f32.bf16 %f24, %rs8;}

	// end inline asm
	fma.rn.f32 	%f36, %f23, %f24, %f35;
	ld.global.u16 	%rs9, [%rd52];
	// begin inline asm
	{ cvt.f32.bf16 %f25, %rs9;}

	// end inline asm
	add.s64 	%rd17, %rd16, %rd13;
	ld.global.u16 	%rs10, [%rd17];
	// begin inline asm
	{ cvt.f32.bf16 %f26, %rs10;}

	// end inline asm
	fma.rn.f32 	%f37, %f25, %f26, %f36;
	ld.global.u16 	%rs11, [%rd52+2];
	// begin inline asm
	{ cvt.f32.bf16 %f27, %rs11;}

	// end inline asm
	add.s64 	%rd18, %rd17, %rd13;
	ld.global.u16 	%rs12, [%rd18];
	// begin inline asm
	{ cvt.f32.bf16 %f28, %rs12;}

	// end inline asm
	fma.rn.f32 	%f38, %f27, %f28, %f37;
	ld.global.u16 	%rs13, [%rd52+4];
	// begin inline asm
	{ cvt.f32.bf16 %f29, %rs13;}

	// end inline asm
	add.s64 	%rd19, %rd18, %rd13;
	ld.global.u16 	%rs14, [%rd19];
	// begin inline asm
	{ cvt.f32.bf16 %f30, %rs14;}

	// end inline asm
	fma.rn.f32 	%f39, %f29, %f30, %f38;
	ld.global.u16 	%rs15, [%rd52+6];
	// begin inline asm
	{ cvt.f32.bf16 %f31, %rs15;}

	// end inline asm
	add.s64 	%rd20, %rd19, %rd13;
	ld.global.u16 	%rs16, [%rd20];
	// begin inline asm
	{ cvt.f32.bf16 %f32, %rs16;}

	// end inline asm
	fma.rn.f32 	%f68, %f31, %f32, %f39;
	add.s32 	%r37, %r37, 8;
	add.s32 	%r36, %r36, %r7;
	add.s64 	%rd52, %rd52, 16;
	setp.ne.s32 	%p6, %r37, 0;
	@%p6 bra 	$L__BB0_4;
$L__BB0_5:
	setp.eq.s32 	%p7, %r4, 0;
	@%p7 bra 	$L__BB0_13;
	and.b32  	%r13, %r19, 3;
	setp.lt.u32 	%p8, %r4, 4;
	@%p8 bra 	$L__BB0_8;
	add.s32 	%r28, %r39, %r3;
	mul.wide.u32 	%rd21, %r28, 2;
	add.s64 	%rd22, %rd2, %rd21;
	ld.global.u16 	%rs17, [%rd22];
	// begin inline asm
	{ cvt.f32.bf16 %f41, %rs17;}

	// end inline asm
	mad.lo.s32 	%r29, %r39, %r18, %r2;
	mul.wide.s32 	%rd23, %r29, 2;
	add.s64 	%rd24, %rd1, %rd23;
	ld.global.u16 	%rs18, [%rd24];
	// begin inline asm
	{ cvt.f32.bf16 %f42, %rs18;}

	// end inline asm
	fma.rn.f32 	%f49, %f41, %f42, %f68;
	cvt.u64.u32 	%rd25, %r3;
	cvt.u64.u32 	%rd26, %r39;
	add.s64 	%rd27, %rd26, %rd25;
	shl.b64 	%rd28, %rd27, 1;
	add.s64 	%rd29, %rd2, %rd28;
	ld.global.u16 	%rs19, [%rd29+2];
	// begin inline asm
	{ cvt.f32.bf16 %f43, %rs19;}

	// end inline asm
	mul.wide.s32 	%rd30, %r18, 2;
	add.s64 	%rd31, %rd24, %rd30;
	ld.global.u16 	%rs20, [%rd31];
	// begin inline asm
	{ cvt.f32.bf16 %f44, %rs20;}

	// end inline asm
	fma.rn.f32 	%f50, %f43, %f44, %f49;
	ld.global.u16 	%rs21, [%rd29+4];
	// begin inline asm
	{ cvt.f32.bf16 %f45, %rs21;}

	// end inline asm
	add.s64 	%rd32, %rd31, %rd30;
	ld.global.u16 	%rs22, [%rd32];
	// begin inline asm
	{ cvt.f32.bf16 %f46, %rs22;}

	// end inline asm
	fma.rn.f32 	%f51, %f45, %f46, %f50;
	ld.global.u16 	%rs23, [%rd29+6];
	// begin inline asm
	{ cvt.f32.bf16 %f47, %rs23;}

	// end inline asm
	add.s64 	%rd33, %rd32, %rd30;
	ld.global.u16 	%rs24, [%rd33];
	// begin inline asm
	{ cvt.f32.bf16 %f48, %rs24;}

	// end inline asm
	fma.rn.f32 	%f68, %f47, %f48, %f51;
	add.s32 	%r39, %r39, 4;
$L__BB0_8:
	setp.eq.s32 	%p9, %r13, 0;
	@%p9 bra 	$L__BB0_13;
	setp.eq.s32 	%p10, %r13, 1;
	@%p10 bra 	$L__BB0_11;
	add.s32 	%r30, %r39, %r3;
	mul.wide.u32 	%rd34, %r30, 2;
	add.s64 	%rd35, %rd2, %rd34;
	ld.global.u16 	%rs25, [%rd35];
	// begin inline asm
	{ cvt.f32.bf16 %f53, %rs25;}

	// end inline asm
	mad.lo.s32 	%r31, %r39, %r18, %r2;
	mul.wide.s32 	%rd36, %r31, 2;
	add.s64 	%rd37, %rd1, %rd36;
	ld.global.u16 	%rs26, [%rd37];
	// begin inline asm
	{ cvt.f32.bf16 %f54, %rs26;}

	// end inline asm
	fma.rn.f32 	%f57, %f53, %f54, %f68;
	cvt.u64.u32 	%rd38, %r3;
	cvt.u64.u32 	%rd39, %r39;
	add.s64 	%rd40, %rd39, %rd38;
	shl.b64 	%rd41, %rd40, 1;
	add.s64 	%rd42, %rd2, %rd41;
	ld.global.u16 	%rs27, [%rd42+2];
	// begin inline asm
	{ cvt.f32.bf16 %f55, %rs27;}

	// end inline asm
	mul.wide.s32 	%rd43, %r18, 2;
	add.s64 	%rd44, %rd37, %rd43;
	ld.global.u16 	%rs28, [%rd44];
	// begin inline asm
	{ cvt.f32.bf16 %f56, %rs28;}

	// end inline asm
	fma.rn.f32 	%f68, %f55, %f56, %f57;
	add.s32 	%r39, %r39, 2;
$L__BB0_11:
	and.b32  	%r32, %r19, 1;
	setp.eq.b32 	%p11, %r32, 1;
	not.pred 	%p12, %p11;
	@%p12 bra 	$L__BB0_13;
	add.s32 	%r33, %r39, %r3;
	mul.wide.u32 	%rd45, %r33, 2;
	add.s64 	%rd46, %rd2, %rd45;
	ld.global.u16 	%rs29, [%rd46];
	// begin inline asm
	{ cvt.f32.bf16 %f58, %rs29;}

	// end inline asm
	mad.lo.s32 	%r34, %r39, %r18, %r2;
	mul.wide.s32 	%rd47, %r34, 2;
	add.s64 	%rd48, %rd1, %rd47;
	ld.global.u16 	%rs30, [%rd48];
	// begin inline asm
	{ cvt.f32.bf16 %f59, %rs30;}

	// end inline asm
	fma.rn.f32 	%f68, %f58, %f59, %f68;
$L__BB0_13:
	// begin inline asm
	{  cvt.rn.bf16.f32 %rs31, %f68;}

	// end inline asm
	mad.lo.s32 	%r35, %r18, %r1, %r2;
	cvta.to.global.u64 	%rd49, %rd6;
	mul.wide.s32 	%rd50, %r35, 2;
	add.s64 	%rd51, %rd49, %rd50;
	st.global.u16 	[%rd51], %rs31;
$L__BB0_14:
	ret;

}


// ===== COMPILED SASS (sm_100) =====

	.target	sm_100

	.elftype	@"ET_EXEC"


//--------------------- .note.nv.tkinfo           --------------------------
	.section	.note.nv.tkinfo,"",@"SHT_NOTE"
	.sectionflags	@"SHF_NOTE_NV_TKINFO"
	.tkinfo
        /*0018*/ 	.word	0x00000002
        /*0030*/ 	.string	""
        /*0030*/ 	.string	"ptxas"
        /*0030*/ 	.string	"Cuda compilation tools, release 13.0, V13.0.88"
        /*0030*/ 	.string	"Build cuda_13.0.r13.0/compiler.36424714_0"
        /*0030*/ 	.string	"-arch sm_100 -m 64 "



//--------------------- .note.nv.cuinfo           --------------------------
	.section	.note.nv.cuinfo,"",@"SHT_NOTE"
	.sectionflags	@"SHF_NOTE_NV_CUINFO"
        /*0018*/ 	.short	0x0002
        /*001a*/ 	.short	0x0064
        /*001c*/ 	.short	0x0082
	.zero		2


//--------------------- .nv.info                  --------------------------
	.section	.nv.info,"",@"SHT_CUDA_INFO"
	.align	4


	//----- nvinfo : EIATTR_REGCOUNT
	.align		4
        /*0000*/ 	.byte	0x04, 0x2f
        /*0002*/ 	.short	(.L_1 - .L_0)
	.align		4
.L_0:
        /*0004*/ 	.word	index@(_Z16matmul_v1_kerneliiiP13__nv_bfloat16S0_S0_)
        /*0008*/ 	.word	0x0000001f


	//----- nvinfo : EIATTR_FRAME_SIZE
	.align		4
.L_1:
        /*000c*/ 	.byte	0x04, 0x11
        /*000e*/ 	.short	(.L_3 - .L_2)
	.align		4
.L_2:
        /*0010*/ 	.word	index@(_Z16matmul_v1_kerneliiiP13__nv_bfloat16S0_S0_)
        /*0014*/ 	.word	0x00000000


	//----- nvinfo : EIATTR_MIN_STACK_SIZE
	.align		4
.L_3:
        /*0018*/ 	.byte	0x04, 0x12
        /*001a*/ 	.short	(.L_5 - .L_4)
	.align		4
.L_4:
        /*001c*/ 	.word	index@(_Z16matmul_v1_kerneliiiP13__nv_bfloat16S0_S0_)
        /*0020*/ 	.word	0x00000000
.L_5:


//--------------------- .nv.compat                --------------------------
	.section	.nv.compat,"",@"SHT_CUDA_COMPAT_INFO"
	.align	4
        /*0000*/ 	.byte	0x02, 0x09, 0x00, 0x00, 0x02, 0x02, 0x01, 0x00, 0x02, 0x05, 0x05, 0x00, 0x03, 0x07, 0x01, 0x01
        /*0010*/ 	.byte	0x02, 0x03, 0x00, 0x00, 0x02, 0x06, 0x01, 0x00, 0x04, 0x0b, 0x08, 0x00, 0x09, 0x00, 0x00, 0x00
        /*0020*/ 	.byte	0x00, 0x00, 0x00, 0x00


//--------------------- .nv.info._Z16matmul_v1_kerneliiiP13__nv_bfloat16S0_S0_ --------------------------
	.section	.nv.info._Z16matmul_v1_kerneliiiP13__nv_bfloat16S0_S0_,"",@"SHT_CUDA_INFO"
	.sectionflags	@""
	.align	4


	//----- nvinfo : EIATTR_CUDA_API_VERSION
	.align		4
        /*0000*/ 	.byte	0x04, 0x37
        /*0002*/ 	.short	(.L_7 - .L_6)
.L_6:
        /*0004*/ 	.word	0x00000082


	//----- nvinfo : EIATTR_KPARAM_INFO
	.align		4
.L_7:
        /*0008*/ 	.byte	0x04, 0x17
        /*000a*/ 	.short	(.L_9 - .L_8)
.L_8:
        /*000c*/ 	.word	0x00000000
        /*0010*/ 	.short	0x0005
        /*0012*/ 	.short	0x0020
        /*0014*/ 	.byte	0x00, 0xf5, 0x21, 0x00


	//----- nvinfo : EIATTR_KPARAM_INFO
	.align		4
.L_9:
        /*0018*/ 	.byte	0x04, 0x17
        /*001a*/ 	.short	(.L_11 - .L_10)
.L_10:
        /*001c*/ 	.word	0x00000000
        /*0020*/ 	.short	0x0004
        /*0022*/ 	.short	0x0018
        /*0024*/ 	.byte	0x00, 0xf5, 0x21, 0x00


	//----- nvinfo : EIATTR_KPARAM_INFO
	.align		4
.L_11:
        /*0028*/ 	.byte	0x04, 0x17
        /*002a*/ 	.short	(.L_13 - .L_12)
.L_12:
        /*002c*/ 	.word	0x00000000
        /*0030*/ 	.short	0x0003
        /*0032*/ 	.short	0x0010
        /*0034*/ 	.byte	0x00, 0xf5, 0x21, 0x00


	//----- nvinfo : EIATTR_KPARAM_INFO
	.align		4
.L_13:
        /*0038*/ 	.byte	0x04, 0x17
        /*003a*/ 	.short	(.L_15 - .L_14)
.L_14:
        /*003c*/ 	.word	0x00000000
        /*0040*/ 	.short	0x0002
        /*0042*/ 	.short	0x0008
        /*0044*/ 	.byte	0x00, 0xf0, 0x11, 0x00


	//----- nvinfo : EIATTR_KPARAM_INFO
	.align		4
.L_15:
        /*0048*/ 	.byte	0x04, 0x17
        /*004a*/ 	.short	(.L_17 - .L_16)
.L_16:
        /*004c*/ 	.word	0x00000000
        /*0050*/ 	.short	0x0001
        /*0052*/ 	.short	0x0004
        /*0054*/ 	.byte	0x00, 0xf0, 0x11, 0x00


	//----- nvinfo : EIATTR_KPARAM_INFO
	.align		4
.L_17:
        /*0058*/ 	.byte	0x04, 0x17
        /*005a*/ 	.short	(.L_19 - .L_18)
.L_18:
        /*005c*/ 	.word	0x00000000
        /*0060*/ 	.short	0x0000
        /*0062*/ 	.short	0x0000
        /*0064*/ 	.byte	0x00, 0xf0, 0x11, 0x00


	//----- nvinfo : EIATTR_SPARSE_MMA_MASK
	.align		4
.L_19:
        /*0068*/ 	.byte	0x03, 0x50
        /*006a*/ 	.short	0x0000


	//----- nvinfo : EIATTR_MAXREG_COUNT
	.align		4
        /*006c*/ 	.byte	0x03, 0x1b
        /*006e*/ 	.short	0x00ff


	//----- nvinfo : EIATTR_MERCURY_ISA_VERSION
	.align		4
        /*0070*/ 	.byte	0x03, 0x5f
        /*0072*/ 	.short	0x0101


	//----- nvinfo : EIATTR_VRC_CTA_INIT_COUNT
	.align		4
        /*0074*/ 	.byte	0x02, 0x4a
	.zero		1
	.zero		1


	//----- nvinfo : EIATTR_EXIT_INSTR_OFFSETS
	.align		4
        /*0078*/ 	.byte	0x04, 0x1c
        /*007a*/ 	.short	(.L_21 - .L_20)


	//   ....[0]....
.L_20:
        /*007c*/ 	.word	0x000000c0


	//   ....[1]....
        /*0080*/ 	.word	0x00000ad0


	//----- nvinfo : EIATTR_CBANK_PARAM_SIZE
	.align		4
.L_21:
        /*0084*/ 	.byte	0x03, 0x19
        /*0086*/ 	.short	0x0028


	//----- nvinfo : EIATTR_PARAM_CBANK
	.align		4
        /*0088*/ 	.byte	0x04, 0x0a
        /*008a*/ 	.short	(.L_23 - .L_22)
	.align		4
.L_22:
        /*008c*/ 	.word	index@(.nv.constant0._Z16matmul_v1_kerneliiiP13__nv_bfloat16S0_S0_)
        /*0090*/ 	.short	0x0380
        /*0092*/ 	.short	0x0028


	//----- nvinfo : EIATTR_SW_WAR
	.align		4
.L_23:
        /*0094*/ 	.byte	0x04, 0x36
        /*0096*/ 	.short	(.L_25 - .L_24)
.L_24:
        /*0098*/ 	.word	0x00000008
.L_25:


//--------------------- .nv.callgraph             --------------------------
	.section	.nv.callgraph,"",@"SHT_CUDA_CALLGRAPH"
	.align	4
	.sectionentsize	8
	.align		4
        /*0000*/ 	.word	0x00000000
	.align		4
        /*0004*/ 	.word	0xffffffff
	.align		4
        /*0008*/ 	.word	0x00000000
	.align		4
        /*000c*/ 	.word	0xfffffffe
	.align		4
        /*0010*/ 	.word	0x00000000
	.align		4
        /*0014*/ 	.word	0xfffffffd
	.align		4
        /*0018*/ 	.word	0x00000000
	.align		4
        /*001c*/ 	.word	0xfffffffc


//--------------------- .text._Z16matmul_v1_kerneliiiP13__nv_bfloat16S0_S0_ --------------------------
	.section	.text._Z16matmul_v1_kerneliiiP13__nv_bfloat16S0_S0_,"ax",@progbits
	.align	128
        .global         _Z16matmul_v1_kerneliiiP13__nv_bfloat16S0_S0_
        .type           _Z16matmul_v1_kerneliiiP13__nv_bfloat16S0_S0_,@function
        .size           _Z16matmul_v1_kerneliiiP13__nv_bfloat16S0_S0_,(.L_x_6 - _Z16matmul_v1_kerneliiiP13__nv_bfloat16S0_S0_)
        .other          _Z16matmul_v1_kerneliiiP13__nv_bfloat16S0_S0_,@"STO_CUDA_ENTRY STV_DEFAULT"
_Z16matmul_v1_kerneliiiP13__nv_bfloat16S0_S0_:
.text._Z16matmul_v1_kerneliiiP13__nv_bfloat16S0_S0_:
[----:B------:R-:W-:Y:S01]  /*0000*/  LDC R1, c[0x0][0x37c] ;  /* 0x0000df00ff017b82 */ /* 0x000fe20000000800 */
[----:B------:R-:W0:Y:S07]  /*0010*/  S2R R5, SR_TID.X ;  /* 0x0000000000057919 */ /* 0x000e2e0000002100 */
[----:B------:R-:W1:Y:S01]  /*0020*/  LDC R19, c[0x0][0x364] ;  /* 0x0000d900ff137b82 */ /* 0x000e620000000800 */
[----:B------:R-:W1:Y:S07]  /*0030*/  S2R R4, SR_TID.Y ;  /* 0x0000000000047919 */ /* 0x000e6e0000002200 */
[----:B------:R-:W0:Y:S08]  /*0040*/  S2UR UR5, SR_CTAID.X ;  /* 0x00000000000579c3 */ /* 0x000e300000002500 */
[----:B------:R-:W0:Y:S08]  /*0050*/  LDC R0, c[0x0][0x360] ;  /* 0x0000d800ff007b82 */ /* 0x000e300000000800 */
[----:B------:R-:W1:Y:S08]  /*0060*/  S2UR UR4, SR_CTAID.Y ;  /* 0x00000000000479c3 */ /* 0x000e700000002600 */
[----:B------:R-:W2:Y:S01]  /*0070*/  LDC.64 R2, c[0x0][0x380] ;  /* 0x0000e000ff027b82 */ /* 0x000ea20000000a00 */
[----:B0-----:R-:W-:-:S02]  /*0080*/  IMAD R0, R0, UR5, R5 ;  /* 0x0000000500007c24 */ /* 0x001fc4000f8e0205 */
[----:B-1----:R-:W-:-:S03]  /*0090*/  IMAD R19, R19, UR4, R4 ;  /* 0x0000000413137c24 */ /* 0x002fc6000f8e0204 */
[----:B--2---:R-:W-:-:S04]  /*00a0*/  ISETP.GE.AND P0, PT, R0, R3, PT ;  /* 0x000000030000720c */ /* 0x004fc80003f06270 */
[----:B------:R-:W-:-:S13]  /*00b0*/  ISETP.GE.OR P0, PT, R19, R2, P0 ;  /* 0x000000021300720c */ /* 0x000fda0000706670 */
[----:B------:R-:W-:Y:S05]  /*00c0*/  @P0 EXIT ;  /* 0x000000000000094d */ /* 0x000fea0003800000 */
[----:B------:R-:W0:Y:S01]  /*00d0*/  LDCU UR5, c[0x0][0x388] ;  /* 0x00007100ff0577ac */ /* 0x000e220008000800 */
[----:B------:R-:W-:Y:S01]  /*00e0*/  HFMA2 R23, -RZ, RZ, 0, 0 ;  /* 0x00000000ff177431 */ /* 0x000fe200000001ff */
[----:B------:R-:W1:Y:S01]  /*00f0*/  LDCU.64 UR8, c[0x0][0x358] ;  /* 0x00006b00ff0877ac */ /* 0x000e620008000a00 */
[----:B0-----:R-:W-:-:S09]  /*0100*/  UISETP.GE.AND UP0, UPT, UR5, 0x1, UPT ;  /* 0x000000010500788c */ /* 0x001fd2000bf06270 */
[----:B-1----:R-:W-:Y:S05]  /*0110*/  BRA.U !UP0, `(.L_x_0) ;  /* 0x0000000908587547 */ /* 0x002fea000b800000 */
[----:B------:R-:W-:Y:S02]  /*0120*/  UISETP.GE.U32.AND UP1, UPT, UR5, 0x8, UPT ;  /* 0x000000080500788c */ /* 0x000fe4000bf26070 */
[----:B------:R-:W-:Y:S01]  /*0130*/  IMAD R18, R19, UR5, RZ ;  /* 0x0000000513127c24 */ /* 0x000fe2000f8e02ff */
[----:B------:R-:W-:Y:S01]  /*0140*/  ULOP3.LUT UR6, UR5, 0x7, URZ, 0xc0, !UPT ;  /* 0x0000000705067892 */ /* 0x000fe2000f8ec0ff */
[----:B------:R-:W-:Y:S01]  /*0150*/  MOV R23, RZ ;  /* 0x000000ff00177202 */ /* 0x000fe20000000f00 */
[----:B------:R-:W-:Y:S02]  /*0160*/  UMOV UR4, URZ ;  /* 0x000000ff00047c82 */ /* 0x000fe40008000000 */
[----:B------:R-:W-:Y:S02]  /*0170*/  UISETP.NE.AND UP0, UPT, UR6, URZ, UPT ;  /* 0x000000ff0600728c */ /* 0x000fe4000bf05270 */
[----:B------:R-:W-:Y:S09]  /*0180*/  BRA.U !UP1, `(.L_x_1) ;  /* 0x0000000109fc7547 */ /* 0x000ff2000b800000 */
[----:B------:R-:W0:Y:S01]  /*0190*/  LDC.64 R4, c[0x0][0x390] ;  /* 0x0000e400ff047b82 */ /* 0x000e220000000a00 */
[----:B------:R-:W-:Y:S01]  /*01a0*/  ULOP3.LUT UR4, UR5, 0x7ffffff8, URZ, 0xc0, !UPT ;  /* 0x7ffffff805047892 */ /* 0x000fe2000f8ec0ff */
[----:B------:R-:W-:Y:S02]  /*01b0*/  MOV R23, RZ ;  /* 0x000000ff00177202 */ /* 0x000fe40000000f00 */
[----:B------:R-:W-:Y:S01]  /*01c0*/  MOV R2, R0 ;  /* 0x0000000000027202 */ /* 0x000fe20000000f00 */
[----:B------:R-:W-:Y:S01]  /*01d0*/  UIADD3 UR7, UPT, UPT, -UR4, URZ, URZ ;  /* 0x000000ff04077290 */ /* 0x000fe2000fffe1ff */
[----:B0-----:R-:W-:-:S03]  /*01e0*/  IMAD.WIDE.U32 R4, R18, 0x2, R4 ;  /* 0x0000000212047825 */ /* 0x001fc600078e0004 */
[----:B------:R-:W-:-:S04]  /*01f0*/  IADD3 R4, P0, PT, R4, 0x8, RZ ;  /* 0x0000000804047810 */ /* 0x000fc80007f1e0ff */
[----:B------:R-:W-:-:S09]  /*0200*/  IADD3.X R5, PT, PT, RZ, R5, RZ, P0, !PT ;  /* 0x00000005ff057210 */ /* 0x000fd200007fe4ff */
.L_x_2:
[----:B------:R-:W0:Y:S01]  /*0210*/  LDC.64 R14, c[0x0][0x398] ;  /* 0x0000e600ff0e7b82 */ /* 0x000e220000000a00 */
[----:B------:R-:W2:Y:S04]  /*0220*/  LDG.E.U16 R20, desc[UR8][R4.64+-0x8] ;  /* 0xfffff80804147981 */ /* 0x000ea8000c1e1500 */
[----:B------:R-:W3:Y:S04]  /*0230*/  LDG.E.U16 R21, desc[UR8][R4.64+-0x6] ;  /* 0xfffffa0804157981 */ /* 0x000ee8000c1e1500 */
[----:B------:R-:W4:Y:S04]  /*0240*/  LDG.E.U16 R24, desc[UR8][R4.64+-0x4] ;  /* 0xfffffc0804187981 */ /* 0x000f28000c1e1500 */
[----:B------:R-:W5:Y:S04]  /*0250*/  LDG.E.U16 R27, desc[UR8][R4.64+-0x2] ;  /* 0xfffffe08041b7981 */ /* 0x000f68000c1e1500 */
[----:B------:R-:W5:Y:S04]  /*0260*/  LDG.E.U16 R26, desc[UR8][R4.64] ;  /* 0x00000008041a7981 */ /* 0x000f68000c1e1500 */
[----:B------:R-:W5:Y:S01]  /*0270*/  LDG.E.U16 R28, desc[UR8][R4.64+0x2] ;  /* 0x00000208041c7981 */ /* 0x000f62000c1e1500 */
[----:B0-----:R-:W-:-:S05]  /*0280*/  IMAD.WIDE R14, R2, 0x2, R14 ;  /* 0x00000002020e7825 */ /* 0x001fca00078e020e */
[----:B------:R0:W5:Y:S01]  /*0290*/  LDG.E.U16 R22, desc[UR8][R14.64] ;  /* 0x000000080e167981 */ /* 0x000162000c1e1500 */
[----:B------:R-:W-:-:S05]  /*02a0*/  IMAD.WIDE R16, R3, 0x2, R14 ;  /* 0x0000000203107825 */ /* 0x000fca00078e020e */
[----:B------:R1:W5:Y:S01]  /*02b0*/  LDG.E.U16 R25, desc[UR8][R16.64] ;  /* 0x0000000810197981 */ /* 0x000362000c1e1500 */
[----:B------:R-:W-:-:S04]  /*02c0*/  IMAD.WIDE R10, R3, 0x2, R16 ;  /* 0x00000002030a7825 */ /* 0x000fc800078e0210 */
[C---:B------:R-:W-:Y:S02]  /*02d0*/  IMAD.WIDE R8, R3.reuse, 0x2, R10 ;  /* 0x0000000203087825 */ /* 0x040fe400078e020a */
[----:B------:R-:W5:Y:S02]  /*02e0*/  LDG.E.U16 R10, desc[UR8][R10.64] ;  /* 0x000000080a0a7981 */ /* 0x000f64000c1e1500 */
[C---:B------:R-:W-:Y:S02]  /*02f0*/  IMAD.WIDE R6, R3.reuse, 0x2, R8 ;  /* 0x0000000203067825 */ /* 0x040fe400078e0208 */
[----:B------:R-:W5:Y:S02]  /*0300*/  LDG.E.U16 R8, desc[UR8][R8.64] ;  /* 0x0000000808087981 */ /* 0x000f64000c1e1500 */
[C---:B------:R-:W-:Y:S02]  /*0310*/  IMAD.WIDE R12, R3.reuse, 0x2, R6 ;  /* 0x00000002030c7825 */ /* 0x040fe400078e0206 */
[----:B------:R-:W5:Y:S04]  /*0320*/  LDG.E.U16 R11, desc[UR8][R4.64+0x4] ;  /* 0x00000408040b7981 */ /* 0x000f68000c1e1500 */
[----:B------:R-:W5:Y:S01]  /*0330*/  LDG.E.U16 R6, desc[UR8][R6.64] ;  /* 0x0000000806067981 */ /* 0x000f62000c1e1500 */
[----:B0-----:R-:W-:-:S03]  /*0340*/  IMAD.WIDE R14, R3, 0x2, R12 ;  /* 0x00000002030e7825 */ /* 0x001fc600078e020c */
[----:B------:R-:W5:Y:S01]  /*0350*/  LDG.E.U16 R12, desc[UR8][R12.64] ;  /* 0x000000080c0c7981 */ /* 0x000f62000c1e1500 */
[----:B-1----:R-:W-:-:S03]  /*0360*/  IMAD.WIDE R16, R3, 0x2, R14 ;  /* 0x0000000203107825 */ /* 0x002fc600078e020e */
[----:B------:R0:W5:Y:S04]  /*0370*/  LDG.E.U16 R9, desc[UR8][R4.64+0x6] ;  /* 0x0000060804097981 */ /* 0x000168000c1e1500 */
[----:B------:R-:W5:Y:S04]  /*0380*/  LDG.E.U16 R14, desc[UR8][R14.64] ;  /* 0x000000080e0e7981 */ /* 0x000f68000c1e1500 */
[----:B------:R-:W5:Y:S01]  /*0390*/  LDG.E.U16 R16, desc[UR8][R16.64] ;  /* 0x0000000810107981 */ /* 0x000f62000c1e1500 */
[----:B------:R-:W-:-:S04]  /*03a0*/  UIADD3 UR7, UPT, UPT, UR7, 0x8, URZ ;  /* 0x0000000807077890 */ /* 0x000fc8000fffe0ff */
[----:B------:R-:W-:Y:S01]  /*03b0*/  UISETP.NE.AND UP1, UPT, UR7, URZ, UPT ;  /* 0x000000ff0700728c */ /* 0x000fe2000bf25270 */
[----:B0-----:R-:W-:Y:S02]  /*03c0*/  IADD3 R4, P0, PT, R4, 0x10, RZ ;  /* 0x0000001004047810 */ /* 0x001fe40007f1e0ff */
[----:B------:R-:W-:-:S03]  /*03d0*/  LEA R2, R3, R2, 0x3 ;  /* 0x0000000203027211 */ /* 0x000fc600078e18ff */
[----:B------:R-:W-:Y:S01]  /*03e0*/  IMAD.X R5, RZ, RZ, R5, P0 ;  /* 0x000000ffff057224 */ /* 0x000fe200000e0605 */
[----:B--2---:R-:W-:Y:S01]  /*03f0*/  SHF.L.U32 R20, R20, 0x10, RZ ;  /* 0x0000001014147819 */ /* 0x004fe200000006ff */
[----:B---3--:R-:W-:Y:S01]  /*0400*/  IMAD.U32 R21, R21, 0x10000, RZ ;  /* 0x0001000015157824 */ /* 0x008fe200078e00ff */
[----:B----4-:R-:W-:Y:S02]  /*0410*/  SHF.L.U32 R7, R24, 0x10, RZ ;  /* 0x0000001018077819 */ /* 0x010fe400000006ff */
[----:B-----5:R-:W-:-:S05]  /*0420*/  SHF.L.U32 R22, R22, 0x10, RZ ;  /* 0x0000001016167819 */ /* 0x020fca00000006ff */
[----:B------:R-:W-:Y:S01]  /*0430*/  FFMA R20, R20, R22, R23 ;  /* 0x0000001614147223 */ /* 0x000fe20000000017 */
[----:B------:R-:W-:Y:S02]  /*0440*/  SHF.L.U32 R25, R25, 0x10, RZ ;  /* 0x0000001019197819 */ /* 0x000fe400000006ff */
[----:B------:R-:W-:-:S03]  /*0450*/  SHF.L.U32 R22, R27, 0x10, RZ ;  /* 0x000000101b167819 */ /* 0x000fc600000006ff */
[----:B------:R-:W-:Y:S01]  /*0460*/  FFMA R20, R21, R25, R20 ;  /* 0x0000001915147223 */ /* 0x000fe20000000014 */
[----:B------:R-:W-:Y:S02]  /*0470*/  SHF.L.U32 R10, R10, 0x10, RZ ;  /* 0x000000100a0a7819 */ /* 0x000fe400000006ff */
[----:B------:R-:W-:-:S03]  /*0480*/  SHF.L.U32 R26, R26, 0x10, RZ ;  /* 0x000000101a1a7819 */ /* 0x000fc600000006ff */
[----:B------:R-:W-:Y:S01]  /*0490*/  FFMA R7, R7, R10, R20 ;  /* 0x0000000a07077223 */ /* 0x000fe20000000014 */
[----:B------:R-:W-:Y:S02]  /*04a0*/  SHF.L.U32 R8, R8, 0x10, RZ ;  /* 0x0000001008087819 */ /* 0x000fe400000006ff */
[----:B------:R-:W-:-:S03]  /*04b0*/  SHF.L.U32 R13, R28, 0x10, RZ ;  /* 0x000000101c0d7819 */ /* 0x000fc600000006ff */
[----:B------:R-:W-:Y:S01]  /*04c0*/  FFMA R7, R22, R8, R7 ;  /* 0x0000000816077223 */ /* 0x000fe20000000007 */
[----:B------:R-:W-:Y:S01]  /*04d0*/  IMAD.U32 R6, R6, 0x10000, RZ ;  /* 0x0001000006067824 */ /* 0x000fe200078e00ff */
[----:B------:R-:W-:-:S03]  /*04e0*/  SHF.L.U32 R12, R12, 0x10, RZ ;  /* 0x000000100c0c7819 */ /* 0x000fc600000006ff */
[----:B------:R-:W-:Y:S01]  /*04f0*/  FFMA R6, R26, R6, R7 ;  /* 0x000000061a067223 */ /* 0x000fe20000000007 */
[----:B------:R-:W-:-:S03]  /*0500*/  SHF.L.U32 R11, R11, 0x10, RZ ;  /* 0x000000100b0b7819 */ /* 0x000fc600000006ff */
[----:B------:R-:W-:Y:S01]  /*0510*/  FFMA R6, R13, R12, R6 ;  /* 0x0000000c0d067223 */ /* 0x000fe20000000006 */
[----:B------:R-:W-:Y:S02]  /*0520*/  SHF.L.U32 R14, R14, 0x10, RZ ;  /* 0x000000100e0e7819 */ /* 0x000fe400000006ff */
[----:B------:R-:W-:Y:S02]  /*0530*/  SHF.L.U32 R9, R9, 0x10, RZ ;  /* 0x0000001009097819 */ /* 0x000fe400000006ff */
[----:B------:R-:W-:Y:S01]  /*0540*/  SHF.L.U32 R16, R16, 0x10, RZ ;  /* 0x0000001010107819 */ /* 0x000fe200000006ff */
[----:B------:R-:W-:-:S04]  /*0550*/  FFMA R6, R11, R14, R6 ;  /* 0x0000000e0b067223 */ /* 0x000fc80000000006 */
[----:B------:R-:W-:Y:S01]  /*0560*/  FFMA R23, R9, R16, R6 ;  /* 0x0000001009177223 */ /* 0x000fe20000000006 */
[----:B------:R-:W-:Y:S06]  /*0570*/  BRA.U UP1, `(.L_x_2) ;  /* 0xfffffffd01247547 */ /* 0x000fec000b83ffff */
.L_x_1:
[----:B------:R-:W-:Y:S05]  /*0580*/  BRA.U !UP0, `(.L_x_0) ;  /* 0x00000005083c7547 */ /* 0x000fea000b800000 */
[----:B------:R-:W-:Y:S02]  /*0590*/  UISETP.GE.U32.AND UP0, UPT, UR6, 0x4, UPT ;  /* 0x000000040600788c */ /* 0x000fe4000bf06070 */
[----:B------:R-:W-:-:S04]  /*05a0*/  ULOP3.LUT UR7, UR5, 0x3, URZ, 0xc0, !UPT ;  /* 0x0000000305077892 */ /* 0x000fc8000f8ec0ff */
[----:B------:R-:W-:-:S03]  /*05b0*/  UISETP.NE.AND UP1, UPT, UR7, URZ, UPT ;  /* 0x000000ff0700728c */ /* 0x000fc6000bf25270 */
[----:B------:R-:W-:Y:S08]  /*05c0*/  BRA.U !UP0, `(.L_x_3) ;  /* 0x00000001088c7547 */ /* 0x000ff0000b800000 */
[----:B------:R-:W0:Y:S01]  /*05d0*/  LDC.64 R10, c[0x0][0x398] ;  /* 0x0000e600ff0a7b82 */ /* 0x000e220000000a00 */
[----:B------:R-:W1:Y:S01]  /*05e0*/  LDCU.64 UR10, c[0x0][0x390] ;  /* 0x00007200ff0a77ac */ /* 0x000e620008000a00 */
[----:B------:R-:W-:Y:S01]  /*05f0*/  IMAD R7, R3, UR4, R0 ;  /* 0x0000000403077c24 */ /* 0x000fe2000f8e0200 */
[C---:B------:R-:W-:Y:S02]  /*0600*/  IADD3 R5, PT, PT, R18.reuse, UR4, RZ ;  /* 0x0000000412057c10 */ /* 0x040fe4000fffe0ff */
[----:B------:R-:W-:-:S03]  /*0610*/  IADD3 R2, P0, PT, R18, UR4, RZ ;  /* 0x0000000412027c10 */ /* 0x000fc6000ff1e0ff */
[----:B------:R-:W2:Y:S01]  /*0620*/  LDC.64 R8, c[0x0][0x390] ;  /* 0x0000e400ff087b82 */ /* 0x000ea20000000a00 */
[----:B0-----:R-:W-:-:S04]  /*0630*/  IMAD.WIDE R10, R7, 0x2, R10 ;  /* 0x00000002070a7825 */ /* 0x001fc800078e020a */
[----:B------:R-:W-:Y:S02]  /*0640*/  IMAD.WIDE R12, R3, 0x2, R10 ;  /* 0x00000002030c7825 */ /* 0x000fe400078e020a */
[----:B------:R-:W3:Y:S02]  /*0650*/  LDG.E.U16 R10, desc[UR8][R10.64] ;  /* 0x000000080a0a7981 */ /* 0x000ee4000c1e1500 */
[----:B--2---:R-:W-:Y:S01]  /*0660*/  IMAD.WIDE.U32 R8, R5, 0x2, R8 ;  /* 0x0000000205087825 */ /* 0x004fe200078e0008 */
[----:B------:R-:W-:Y:S02]  /*0670*/  IADD3.X R5, PT, PT, RZ, RZ, RZ, P0, !PT ;  /* 0x000000ffff057210 */ /* 0x000fe400007fe4ff */
[C---:B-1----:R-:W-:Y:S01]  /*0680*/  LEA R4, P0, R2.reuse, UR10, 0x1 ;  /* 0x0000000a02047c11 */ /* 0x042fe2000f8008ff */
[----:B------:R-:W-:Y:S02]  /*0690*/  IMAD.WIDE R14, R3, 0x2, R12 ;  /* 0x00000002030e7825 */ /* 0x000fe400078e020c */
[----:B------:R-:W2:Y:S01]  /*06a0*/  LDG.E.U16 R8, desc[UR8][R8.64] ;  /* 0x0000000808087981 */ /* 0x000ea2000c1e1500 */
[----:B------:R-:W-:-:S03]  /*06b0*/  LEA.HI.X R5, R2, UR11, R5, 0x1, P0 ;  /* 0x0000000b02057c11 */ /* 0x000fc600080f0c05 */
[----:B------:R-:W4:Y:S01]  /*06c0*/  LDG.E.U16 R12, desc[UR8][R12.64] ;  /* 0x000000080c0c7981 */ /* 0x000f22000c1e1500 */
[----:B------:R-:W-:-:S03]  /*06d0*/  IMAD.WIDE R6, R3, 0x2, R14 ;  /* 0x0000000203067825 */ /* 0x000fc600078e020e */
[----:B------:R-:W5:Y:S04]  /*06e0*/  LDG.E.U16 R16, desc[UR8][R4.64+0x2] ;  /* 0x0000020804107981 */ /* 0x000f68000c1e1500 */
[----:B------:R-:W5:Y:S04]  /*06f0*/  LDG.E.U16 R17, desc[UR8][R4.64+0x4] ;  /* 0x0000040804117981 */ /* 0x000f68000c1e1500 */
[----:B------:R-:W5:Y:S04]  /*0700*/  LDG.E.U16 R14, desc[UR8][R14.64] ;  /* 0x000000080e0e7981 */ /* 0x000f68000c1e1500 */
[----:B------:R-:W5:Y:S04]  /*0710*/  LDG.E.U16 R20, desc[UR8][R4.64+0x6] ;  /* 0x0000060804147981 */ /* 0x000f68000c1e1500 */
[----:B------:R-:W5:Y:S01]  /*0720*/  LDG.E.U16 R6, desc[UR8][R6.64] ;  /* 0x0000000806067981 */ /* 0x000f62000c1e1500 */
[----:B------:R-:W-:Y:S01]  /*0730*/  UIADD3 UR4, UPT, UPT, UR4, 0x4, URZ ;  /* 0x0000000404047890 */ /* 0x000fe2000fffe0ff */
[----:B--2---:R-:W-:-:S02]  /*0740*/  SHF.L.U32 R2, R8, 0x10, RZ ;  /* 0x0000001008027819 */ /* 0x004fc400000006ff */
[----:B---3--:R-:W-:Y:S02]  /*0750*/  SHF.L.U32 R8, R10, 0x10, RZ ;  /* 0x000000100a087819 */ /* 0x008fe400000006ff */
[----:B----4-:R-:W-:-:S03]  /*0760*/  SHF.L.U32 R10, R12, 0x10, RZ ;  /* 0x000000100c0a7819 */ /* 0x010fc600000006ff */
[----:B------:R-:W-:Y:S01]  /*0770*/  FFMA R2, R2, R8, R23 ;  /* 0x0000000802027223 */ /* 0x000fe20000000017 */
[----:B-----5:R-:W-:Y:S01]  /*0780*/  IMAD.U32 R9, R16, 0x10000, RZ ;  /* 0x0001000010097824 */ /* 0x020fe200078e00ff */
[----:B------:R-:W-:-:S03]  /*0790*/  SHF.L.U32 R17, R17, 0x10, RZ ;  /* 0x0000001011117819 */ /* 0x000fc600000006ff */
[----:B------:R-:W-:Y:S01]  /*07a0*/  FFMA R2, R9, R10, R2 ;  /* 0x0000000a09027223 */ /* 0x000fe20000000002 */
[----:B------:R-:W-:Y:S02]  /*07b0*/  SHF.L.U32 R8, R14, 0x10, RZ ;  /* 0x000000100e087819 */ /* 0x000fe400000006ff */
[----:B------:R-:W-:-:S03]  /*07c0*/  SHF.L.U32 R23, R20, 0x10, RZ ;  /* 0x0000001014177819 */ /* 0x000fc600000006ff */
[----:B------:R-:W-:Y:S01]  /*07d0*/  FFMA R2, R17, R8, R2 ;  /* 0x0000000811027223 */ /* 0x000fe20000000002 */
[----:B------:R-:W-:-:S05]  /*07e0*/  SHF.L.U32 R6, R6, 0x10, RZ ;  /* 0x0000001006067819 */ /* 0x000fca00000006ff */
[----:B------:R-:W-:-:S07]  /*07f0*/  FFMA R23, R23, R6, R2 ;  /* 0x0000000617177223 */ /* 0x000fce0000000002 */
.L_x_3:
[----:B------:R-:W-:Y:S05]  /*0800*/  BRA.U !UP1, `(.L_x_0) ;  /* 0x00000001099c7547 */ /* 0x000fea000b800000 */
[----:B------:R-:W-:Y:S02]  /*0810*/  UISETP.NE.AND UP0, UPT, UR7, 0x1, UPT ;  /* 0x000000010700788c */ /* 0x000fe4000bf05270 */
[----:B------:R-:W-:-:S04]  /*0820*/  ULOP3.LUT UR5, UR5, 0x1, URZ, 0xc0, !UPT ;  /* 0x0000000105057892 */ /* 0x000fc8000f8ec0ff */
[----:B------:R-:W-:-:S03]  /*0830*/  UISETP.NE.U32.AND UP1, UPT, UR5, 0x1, UPT ;  /* 0x000000010500788c */ /* 0x000fc6000bf25070 */
[----:B------:R-:W-:Y:S08]  /*0840*/  BRA.U !UP0, `(.L_x_4) ;  /* 0x00000001085c7547 */ /* 0x000ff0000b800000 */
[----:B------:R-:W0:Y:S01]  /*0850*/  LDC.64 R6, c[0x0][0x398] ;  /* 0x0000e600ff067b82 */ /* 0x000e220000000a00 */
[----:B------:R-:W1:Y:S01]  /*0860*/  LDCU.64 UR6, c[0x0][0x390] ;  /* 0x00007200ff0677ac */ /* 0x000e620008000a00 */
[C---:B------:R-:W-:Y:S01]  /*0870*/  IADD3 R9, PT, PT, R18.reuse, UR4, RZ ;  /* 0x0000000412097c10 */ /* 0x040fe2000fffe0ff */
[----:B------:R-:W-:Y:S01]  /*0880*/  IMAD R11, R3, UR4, R0 ;  /* 0x00000004030b7c24 */ /* 0x000fe2000f8e0200 */
[----:B------:R-:W-:-:S04]  /*0890*/  IADD3 R2, P0, PT, R18, UR4, RZ ;  /* 0x0000000412027c10 */ /* 0x000fc8000ff1e0ff */
[----:B------:R-:W2:Y:S01]  /*08a0*/  LDC.64 R4, c[0x0][0x390] ;  /* 0x0000e400ff047b82 */ /* 0x000ea20000000a00 */
[----:B0-----:R-:W-:-:S04]  /*08b0*/  IMAD.WIDE R6, R11, 0x2, R6 ;  /* 0x000000020b067825 */ /* 0x001fc800078e0206 */
[----:B------:R-:W-:Y:S02]  /*08c0*/  IMAD.WIDE R10, R3, 0x2, R6 ;  /* 0x00000002030a7825 */ /* 0x000fe400078e0206 */
[----:B------:R-:W3:Y:S02]  /*08d0*/  LDG.E.U16 R6, desc[UR8][R6.64] ;  /* 0x0000000806067981 */ /* 0x000ee4000c1e1500 */
[----:B--2---:R-:W-:Y:S01]  /*08e0*/  IMAD.WIDE.U32 R4, R9, 0x2, R4 ;  /* 0x0000000209047825 */ /* 0x004fe200078e0004 */
[----:B------:R-:W-:Y:S01]  /*08f0*/  IADD3.X R9, PT, PT, RZ, RZ, RZ, P0, !PT ;  /* 0x000000ffff097210 */ /* 0x000fe200007fe4ff */
[----:B------:R-:W2:Y:S01]  /*0900*/  LDG.E.U16 R10, desc[UR8][R10.64] ;  /* 0x000000080a0a7981 */ /* 0x000ea2000c1e1500 */
[----:B-1----:R-:W-:-:S03]  /*0910*/  LEA R8, P0, R2, UR6, 0x1 ;  /* 0x0000000602087c11 */ /* 0x002fc6000f8008ff */
[----:B------:R-:W4:Y:S01]  /*0920*/  LDG.E.U16 R4, desc[UR8][R4.64] ;  /* 0x0000000804047981 */ /* 0x000f22000c1e1500 */
[----:B------:R-:W-:-:S05]  /*0930*/  LEA.HI.X R9, R2, UR7, R9, 0x1, P0 ;  /* 0x0000000702097c11 */ /* 0x000fca00080f0c09 */
[----:B------:R-:W5:Y:S01]  /*0940*/  LDG.E.U16 R8, desc[UR8][R8.64+0x2] ;  /* 0x0000020808087981 */ /* 0x000f62000c1e1500 */
[----:B------:R-:W-:Y:S01]  /*0950*/  UIADD3 UR4, UPT, UPT, UR4, 0x2, URZ ;  /* 0x0000000204047890 */ /* 0x000fe2000fffe0ff */
[----:B---3--:R-:W-:Y:S02]  /*0960*/  SHF.L.U32 R12, R6, 0x10, RZ ;  /* 0x00000010060c7819 */ /* 0x008fe400000006ff */
[----:B--2---:R-:W-:Y:S01]  /*0970*/  SHF.L.U32 R14, R10, 0x10, RZ ;  /* 0x000000100a0e7819 */ /* 0x004fe200000006ff */
[----:B----4-:R-:W-:-:S04]  /*0980*/  IMAD.U32 R2, R4, 0x10000, RZ ;  /* 0x0001000004027824 */ /* 0x010fc800078e00ff */
[----:B------:R-:W-:Y:S01]  /*0990*/  FFMA R2, R2, R12, R23 ;  /* 0x0000000c02027223 */ /* 0x000fe20000000017 */
[----:B-----5:R-:W-:-:S05]  /*09a0*/  SHF.L.U32 R13, R8, 0x10, RZ ;  /* 0x00000010080d7819 */ /* 0x020fca00000006ff */
[----:B------:R-:W-:-:S07]  /*09b0*/  FFMA R23, R13, R14, R2 ;  /* 0x0000000e0d177223 */ /* 0x000fce0000000002 */
.L_x_4:
[----:B------:R-:W-:Y:S05]  /*09c0*/  BRA.U UP1, `(.L_x_0) ;  /* 0x00000001012c7547 */ /* 0x000fea000b800000 */
[----:B------:R-:W0:Y:S01]  /*09d0*/  LDC.64 R4, c[0x0][0x390] ;  /* 0x0000e400ff047b82 */ /* 0x000e220000000a00 */
[----:B------:R-:W-:Y:S01]  /*09e0*/  IADD3 R9, PT, PT, R18, UR4, RZ ;  /* 0x0000000412097c10 */ /* 0x000fe2000fffe0ff */
[----:B------:R-:W-:-:S06]  /*09f0*/  IMAD R11, R3, UR4, R0 ;  /* 0x00000004030b7c24 */ /* 0x000fcc000f8e0200 */
[----:B------:R-:W1:Y:S01]  /*0a00*/  LDC.64 R6, c[0x0][0x398] ;  /* 0x0000e600ff067b82 */ /* 0x000e620000000a00 */
[----:B0-----:R-:W-:-:S06]  /*0a10*/  IMAD.WIDE.U32 R4, R9, 0x2, R4 ;  /* 0x0000000209047825 */ /* 0x001fcc00078e0004 */
[----:B------:R-:W2:Y:S01]  /*0a20*/  LDG.E.U16 R4, desc[UR8][R4.64] ;  /* 0x0000000804047981 */ /* 0x000ea2000c1e1500 */
[----:B-1----:R-:W-:-:S06]  /*0a30*/  IMAD.WIDE R6, R11, 0x2, R6 ;  /* 0x000000020b067825 */ /* 0x002fcc00078e0206 */
[----:B------:R-:W3:Y:S01]  /*0a40*/  LDG.E.U16 R6, desc[UR8][R6.64] ;  /* 0x0000000806067981 */ /* 0x000ee2000c1e1500 */
[----:B--2---:R-:W-:Y:S02]  /*0a50*/  SHF.L.U32 R2, R4, 0x10, RZ ;  /* 0x0000001004027819 */ /* 0x004fe400000006ff */
[----:B---3--:R-:W-:-:S05]  /*0a60*/  SHF.L.U32 R8, R6, 0x10, RZ ;  /* 0x0000001006087819 */ /* 0x008fca00000006ff */
[----:B------:R-:W-:-:S07]  /*0a70*/  FFMA R23, R2, R8, R23 ;  /* 0x0000000802177223 */ /* 0x000fce0000000017 */
.L_x_0:
[----:B------:R-:W0:Y:S01]  /*0a80*/  LDC.64 R4, c[0x0][0x3a0] ;  /* 0x0000e800ff047b82 */ /* 0x000e220000000a00 */
[----:B------:R-:W-:Y:S01]  /*0a90*/  IMAD R3, R19, R3, R0 ;  /* 0x0000000313037224 */ /* 0x000fe200078e0200 */
[----:B------:R-:W-:-:S03]  /*0aa0*/  F2FP.BF16.F32.PACK_AB R23, RZ, R23 ;  /* 0x00000017ff17723e */ /* 0x000fc600000010ff */
[----:B0-----:R-:W-:-:S05]  /*0ab0*/  IMAD.WIDE R2, R3, 0x2, R4 ;  /* 0x0000000203027825 */ /* 0x001fca00078e0204 */
[----:B------:R-:W-:Y:S01]  /*0ac0*/  STG.E.U16 desc[UR8][R2.64], R23 ;  /* 0x0000001702007986 */ /* 0x000fe2000c101508 */
[----:B------:R-:W-:Y:S05]  /*0ad0*/  EXIT ;  /* 0x000000000000794d */ /* 0x000fea0003800000 */
.L_x_5:
[----:B------:R-:W-:-:S00]  /*0ae0*/  BRA `(.L_x_5) ;  /* 0xfffffffc00fc7947 */ /* 0x000fc0000383ffff */
[----:B------:R-:W-:-:S00]  /*0af0*/  NOP ;  /* 0x0000000000007918 */ /* 0x000fc00000000000 */
        /* <DEDUP_REMOVED lines=8> */
.L_x_6:


//--------------------- .nv.shared.reserved.0     --------------------------
	.section	.nv.shared.reserved.0,"aw",@nobits
	.weak		__nv_reservedSMEM_offset_0_alias
	.size		__nv_reservedSMEM_offset_0_alias, 0, 64
	.other		__nv_reservedSMEM_offset_0_alias,@"STO_CUDA_RESERVED_SHARED STV_DEFAULT"
__nv_reservedSMEM_offset_0_alias:
	.zero		0
	.zero		64


//--------------------- .nv.constant0._Z16matmul_v1_kerneliiiP13__nv_bfloat16S0_S0_ --------------------------
	.section	.nv.constant0._Z16matmul_v1_kerneliiiP13__nv_bfloat16S0_S0_,"a",@progbits
	.sectionflags	@""
	.align	4
.nv.constant0._Z16matmul_v1_kerneliiiP13__nv_bfloat16S0_S0_:
	.zero		936


//--------------------- SYMBOLS --------------------------

	.type		.nv.reservedSmem.offset0,@object
	.size		.nv.reservedSmem.offset0,0x4
